//
// Generated by NVIDIA NVVM Compiler
//
// Compiler Build ID: CL-36424714
// Cuda compilation tools, release 13.0, V13.0.88
// Based on NVVM 20.0.0
//

.version 9.0
.target sm_100
.address_size 64

	// .globl	_Z18simple_gemm_kernelPKfS0_Pfiii

.visible .entry _Z18simple_gemm_kernelPKfS0_Pfiii(
	.param .u64 .ptr .align 1 _Z18simple_gemm_kernelPKfS0_Pfiii_param_0,
	.param .u64 .ptr .align 1 _Z18simple_gemm_kernelPKfS0_Pfiii_param_1,
	.param .u64 .ptr .align 1 _Z18simple_gemm_kernelPKfS0_Pfiii_param_2,
	.param .u32 _Z18simple_gemm_kernelPKfS0_Pfiii_param_3,
	.param .u32 _Z18simple_gemm_kernelPKfS0_Pfiii_param_4,
	.param .u32 _Z18simple_gemm_kernelPKfS0_Pfiii_param_5
)
{
	.reg .pred 	%p<13>;
	.reg .b32 	%r<41>;
	.reg .b32 	%f<68>;
	.reg .b64 	%rd<53>;

	ld.param.u64 	%rd7, [_Z18simple_gemm_kernelPKfS0_Pfiii_param_0];
	ld.param.u64 	%rd8, [_Z18simple_gemm_kernelPKfS0_Pfiii_param_1];
	ld.param.u64 	%rd6, [_Z18simple_gemm_kernelPKfS0_Pfiii_param_2];
	ld.param.u32 	%r20, [_Z18simple_gemm_kernelPKfS0_Pfiii_param_3];
	ld.param.u32 	%r18, [_Z18simple_gemm_kernelPKfS0_Pfiii_param_4];
	ld.param.u32 	%r19, [_Z18simple_gemm_kernelPKfS0_Pfiii_param_5];
	cvta.to.global.u64 	%rd1, %rd8;
	cvta.to.global.u64 	%rd2, %rd7;
	mov.u32 	%r21, %ctaid.y;
	mov.u32 	%r22, %ntid.y;
	mov.u32 	%r23, %tid.y;
	mad.lo.s32 	%r1, %r21, %r22, %r23;
	mov.u32 	%r24, %ctaid.x;
	mov.u32 	%r25, %ntid.x;
	mov.u32 	%r26, %tid.x;
	mad.lo.s32 	%r2, %r24, %r25, %r26;
	setp.ge.s32 	%p1, %r1, %r20;
	setp.ge.s32 	%p2, %r2, %r18;
	or.pred  	%p3, %p1, %p2;
	@%p3 bra 	$L__BB0_14;
	setp.lt.s32 	%p4, %r19, 1;
	mov.f32 	%f67, 0f00000000;
	@%p4 bra 	$L__BB0_13;
	mul.lo.s32 	%r3, %r19, %r1;
	and.b32  	%r4, %r19, 7;
	setp.lt.u32 	%p5, %r19, 8;
	mov.f32 	%f67, 0f00000000;
	mov.b32 	%r39, 0;
	@%p5 bra 	$L__BB0_5;
	and.b32  	%r39, %r19, 2147483640;
	neg.s32 	%r37, %r39;
	shl.b32 	%r7, %r18, 3;
	mul.wide.u32 	%rd9, %r3, 4;
	add.s64 	%rd10, %rd9, %rd2;
	add.s64 	%rd52, %rd10, 16;
	mov.f32 	%f67, 0f00000000;
	mul.wide.s32 	%rd13, %r18, 4;
	mov.u32 	%r36, %r2;
$L__BB0_4:
	.pragma "nounroll";
	ld.global.f32 	%f17, [%rd52+-16];
	mul.wide.s32 	%rd11, %r36, 4;
	add.s64 	%rd12, %rd1, %rd11;
	ld.global.f32 	%f18, [%rd12];
	fma.rn.f32 	%f19, %f17, %f18, %f67;
	ld.global.f32 	%f20, [%rd52+-12];
	add.s64 	%rd14, %rd12, %rd13;
	ld.global.f32 	%f21, [%rd14];
	fma.rn.f32 	%f22, %f20, %f21, %f19;
	ld.global.f32 	%f23, [%rd52+-8];
	add.s64 	%rd15, %rd14, %rd13;
	ld.global.f32 	%f24, [%rd15];
	fma.rn.f32 	%f25, %f23, %f24, %f22;
	ld.global.f32 	%f26, [%rd52+-4];
	add.s64 	%rd16, %rd15, %rd13;
	ld.global.f32 	%f27, [%rd16];
	fma.rn.f32 	%f28, %f26, %f27, %f25;
	ld.global.f32 	%f29, [%rd52];
	add.s64 	%rd17, %rd16, %rd13;
	ld.global.f32 	%f30, [%rd17];
	fma.rn.f32 	%f31, %f29, %f30, %f28;
	ld.global.f32 	%f32, [%rd52+4];
	add.s64 	%rd18, %rd17, %rd13;
	ld.global.f32 	%f33, [%rd18];
	fma.rn.f32 	%f34, %f32, %f33, %f31;
	ld.global.f32 	%f35, [%rd52+8];
	add.s64 	%rd19, %rd18, %rd13;
	ld.global.f32 	%f36, [%rd19];
	fma.rn.f32 	%f37, %f35, %f36, %f34;
	ld.global.f32 	%f38, [%rd52+12];
	add.s64 	%rd20, %rd19, %rd13;
	ld.global.f32 	%f39, [%rd20];
	fma.rn.f32 	%f67, %f38, %f39, %f37;
	add.s32 	%r37, %r37, 8;
	add.s32 	%r36, %r36, %r7;
	add.s64 	%rd52, %rd52, 32;
	setp.ne.s32 	%p6, %r37, 0;
	@%p6 bra 	$L__BB0_4;
$L__BB0_5:
	setp.eq.s32 	%p7, %r4, 0;
	@%p7 bra 	$L__BB0_13;
	and.b32  	%r13, %r19, 3;
	setp.lt.u32 	%p8, %r4, 4;
	@%p8 bra 	$L__BB0_8;
	add.s32 	%r28, %r39, %r3;
	mul.wide.u32 	%rd21, %r28, 4;
	add.s64 	%rd22, %rd2, %rd21;
	ld.global.f32 	%f41, [%rd22];
	mad.lo.s32 	%r29, %r39, %r18, %r2;
	mul.wide.s32 	%rd23, %r29, 4;
	add.s64 	%rd24, %rd1, %rd23;
	ld.global.f32 	%f42, [%rd24];
	fma.rn.f32 	%f43, %f41, %f42, %f67;
	cvt.u64.u32 	%rd25, %r3;
	cvt.u64.u32 	%rd26, %r39;
	add.s64 	%rd27, %rd26, %rd25;
	shl.b64 	%rd28, %rd27, 2;
	add.s64 	%rd29, %rd2, %rd28;
	ld.global.f32 	%f44, [%rd29+4];
	mul.wide.s32 	%rd30, %r18, 4;
	add.s64 	%rd31, %rd24, %rd30;
	ld.global.f32 	%f45, [%rd31];
	fma.rn.f32 	%f46, %f44, %f45, %f43;
	ld.global.f32 	%f47, [%rd29+8];
	add.s64 	%rd32, %rd31, %rd30;
	ld.global.f32 	%f48, [%rd32];
	fma.rn.f32 	%f49, %f47, %f48, %f46;
	ld.global.f32 	%f50, [%rd29+12];
	add.s64 	%rd33, %rd32, %rd30;
	ld.global.f32 	%f51, [%rd33];
	fma.rn.f32 	%f67, %f50, %f51, %f49;
	add.s32 	%r39, %r39, 4;
$L__BB0_8:
	setp.eq.s32 	%p9, %r13, 0;
	@%p9 bra 	$L__BB0_13;
	setp.eq.s32 	%p10, %r13, 1;
	@%p10 bra 	$L__BB0_11;
	add.s32 	%r30, %r39, %r3;
	mul.wide.u32 	%rd34, %r30, 4;
	add.s64 	%rd35, %rd2, %rd34;
	ld.global.f32 	%f53, [%rd35];
	mad.lo.s32 	%r31, %r39, %r18, %r2;
	mul.wide.s32 	%rd36, %r31, 4;
	add.s64 	%rd37, %rd1, %rd36;
	ld.global.f32 	%f54, [%rd37];
	fma.rn.f32 	%f55, %f53, %f54, %f67;
	cvt.u64.u32 	%rd38, %r3;
	cvt.u64.u32 	%rd39, %r39;
	add.s64 	%rd40, %rd39, %rd38;
	shl.b64 	%rd41, %rd40, 2;
	add.s64 	%rd42, %rd2, %rd41;
	ld.global.f32 	%f56, [%rd42+4];
	mul.wide.s32 	%rd43, %r18, 4;
	add.s64 	%rd44, %rd37, %rd43;
	ld.global.f32 	%f57, [%rd44];
	fma.rn.f32 	%f67, %f56, %f57, %f55;
	add.s32 	%r39, %r39, 2;
$L__BB0_11:
	and.b32  	%r32, %r19, 1;
	setp.eq.b32 	%p11, %r32, 1;
	not.pred 	%p12, %p11;
	@%p12 bra 	$L__BB0_13;
	add.s32 	%r33, %r39, %r3;
	mul.wide.u32 	%rd45, %r33, 4;
	add.s64 	%rd46, %rd2, %rd45;
	ld.global.f32 	%f58, [%rd46];
	mad.lo.s32 	%r34, %r39, %r18, %r2;
	mul.wide.s32 	%rd47, %r34, 4;
	add.s64 	%rd48, %rd1, %rd47;
	ld.global.f32 	%f59, [%rd48];
	fma.rn.f32 	%f67, %f58, %f59, %f67;
$L__BB0_13:
	mad.lo.s32 	%r35, %r18, %r1, %r2;
	cvta.to.global.u64 	%rd49, %rd6;
	mul.wide.s32 	%rd50, %r35, 4;
	add.s64 	%rd51, %rd49, %rd50;
	st.global.f32 	[%rd51], %f67;
$L__BB0_14:
	ret;

}


// ===== COMPILED SASS (sm_100) =====

	.target	sm_100

	.elftype	@"ET_EXEC"


//--------------------- .note.nv.tkinfo           --------------------------
	.section	.note.nv.tkinfo,"",@"SHT_NOTE"
	.sectionflags	@"SHF_NOTE_NV_TKINFO"
	.tkinfo
        /*0018*/ 	.word	0x00000002
        /*0030*/ 	.string	""
        /*0030*/ 	.string	"ptxas"
        /*0030*/ 	.string	"Cuda compilation tools, release 13.0, V13.0.88"
        /*0030*/ 	.string	"Build cuda_13.0.r13.0/compiler.36424714_0"
        /*0030*/ 	.string	"-arch sm_100 -m 64 "



//--------------------- .note.nv.cuinfo           --------------------------
	.section	.note.nv.cuinfo,"",@"SHT_NOTE"
	.sectionflags	@"SHF_NOTE_NV_CUINFO"
        /*0018*/ 	.short	0x0002
        /*001a*/ 	.short	0x0064
        /*001c*/ 	.short	0x0082
	.zero		2


//--------------------- .nv.info                  --------------------------
	.section	.nv.info,"",@"SHT_CUDA_INFO"
	.align	4


	//----- nvinfo : EIATTR_REGCOUNT
	.align		4
        /*0000*/ 	.byte	0x04, 0x2f
        /*0002*/ 	.short	(.L_1 - .L_0)
	.align		4
.L_0:
        /*0004*/ 	.word	index@(_Z18simple_gemm_kernelPKfS0_Pfiii)
        /*0008*/ 	.word	0x00000020


	//----- nvinfo : EIATTR_FRAME_SIZE
	.align		4
.L_1:
        /*000c*/ 	.byte	0x04, 0x11
        /*000e*/ 	.short	(.L_3 - .L_2)
	.align		4
.L_2:
        /*0010*/ 	.word	index@(_Z18simple_gemm_kernelPKfS0_Pfiii)
        /*0014*/ 	.word	0x00000000


	//----- nvinfo : EIATTR_MIN_STACK_SIZE
	.align		4
.L_3:
        /*0018*/ 	.byte	0x04, 0x12
        /*001a*/ 	.short	(.L_5 - .L_4)
	.align		4
.L_4:
        /*001c*/ 	.word	index@(_Z18simple_gemm_kernelPKfS0_Pfiii)
        /*0020*/ 	.word	0x00000000
.L_5:


//--------------------- .nv.compat                --------------------------
	.section	.nv.compat,"",@"SHT_CUDA_COMPAT_INFO"
	.align	4
        /*0000*/ 	.byte	0x02, 0x09, 0x00, 0x00, 0x02, 0x02, 0x01, 0x00, 0x02, 0x05, 0x05, 0x00, 0x03, 0x07, 0x01, 0x01
        /*0010*/ 	.byte	0x02, 0x03, 0x00, 0x00, 0x02, 0x06, 0x01, 0x00, 0x04, 0x0b, 0x08, 0x00, 0x09, 0x00, 0x00, 0x00
        /*0020*/ 	.byte	0x00, 0x00, 0x00, 0x00


//--------------------- .nv.info._Z18simple_gemm_kernelPKfS0_Pfiii --------------------------
	.section	.nv.info._Z18simple_gemm_kernelPKfS0_Pfiii,"",@"SHT_CUDA_INFO"
	.sectionflags	@""
	.align	4


	//----- nvinfo : EIATTR_CUDA_API_VERSION
	.align		4
        /*0000*/ 	.byte	0x04, 0x37
        /*0002*/ 	.short	(.L_7 - .L_6)
.L_6:
        /*0004*/ 	.word	0x00000082


	//----- nvinfo : EIATTR_KPARAM_INFO
	.align		4
.L_7:
        /*0008*/ 	.byte	0x04, 0x17
        /*000a*/ 	.short	(.L_9 - .L_8)
.L_8:
        /*000c*/ 	.word	0x00000000
        /*0010*/ 	.short	0x0005
        /*0012*/ 	.short	0x0020
        /*0014*/ 	.byte	0x00, 0xf0, 0x11, 0x00


	//----- nvinfo : EIATTR_KPARAM_INFO
	.align		4
.L_9:
        /*0018*/ 	.byte	0x04, 0x17
        /*001a*/ 	.short	(.L_11 - .L_10)
.L_10:
        /*001c*/ 	.word	0x00000000
        /*0020*/ 	.short	0x0004
        /*0022*/ 	.short	0x001c
        /*0024*/ 	.byte	0x00, 0xf0, 0x11, 0x00


	//----- nvinfo : EIATTR_KPARAM_INFO
	.align		4
.L_11:
        /*0028*/ 	.byte	0x04, 0x17
        /*002a*/ 	.short	(.L_13 - .L_12)
.L_12:
        /*002c*/ 	.word	0x00000000
        /*0030*/ 	.short	0x0003
        /*0032*/ 	.short	0x0018
        /*0034*/ 	.byte	0x00, 0xf0, 0x11, 0x00


	//----- nvinfo : EIATTR_KPARAM_INFO
	.align		4
.L_13:
        /*0038*/ 	.byte	0x04, 0x17
        /*003a*/ 	.short	(.L_15 - .L_14)
.L_14:
        /*003c*/ 	.word	0x00000000
        /*0040*/ 	.short	0x0002
        /*0042*/ 	.short	0x0010
        /*0044*/ 	.byte	0x00, 0xf5, 0x21, 0x00


	//----- nvinfo : EIATTR_KPARAM_INFO
	.align		4
.L_15:
        /*0048*/ 	.byte	0x04, 0x17
        /*004a*/ 	.short	(.L_17 - .L_16)
.L_16:
        /*004c*/ 	.word	0x00000000
        /*0050*/ 	.short	0x0001
        /*0052*/ 	.short	0x0008
        /*0054*/ 	.byte	0x00, 0xf5, 0x21, 0x00


	//----- nvinfo : EIATTR_KPARAM_INFO
	.align		4
.L_17:
        /*0058*/ 	.byte	0x04, 0x17
        /*005a*/ 	.short	(.L_19 - .L_18)
.L_18:
        /*005c*/ 	.word	0x00000000
        /*0060*/ 	.short	0x0000
        /*0062*/ 	.short	0x0000
        /*0064*/ 	.byte	0x00, 0xf5, 0x21, 0x00


	//----- nvinfo : EIATTR_SPARSE_MMA_MASK
	.align		4
.L_19:
        /*0068*/ 	.byte	0x03, 0x50
        /*006a*/ 	.short	0x0000


	//----- nvinfo : EIATTR_MAXREG_COUNT
	.align		4
        /*006c*/ 	.byte	0x03, 0x1b
        /*006e*/ 	.short	0x00ff


	//----- nvinfo : EIATTR_MERCURY_ISA_VERSION
	.align		4
        /*0070*/ 	.byte	0x03, 0x5f
        /*0072*/ 	.short	0x0101


	//----- nvinfo : EIATTR_VRC_CTA_INIT_COUNT
	.align		4
        /*0074*/ 	.byte	0x02, 0x4a
	.zero		1
	.zero		1


	//----- nvinfo : EIATTR_EXIT_INSTR_OFFSETS
	.align		4
        /*0078*/ 	.byte	0x04, 0x1c
        /*007a*/ 	.short	(.L_21 - .L_20)


	//   ....[0]....
.L_20:
        /*007c*/ 	.word	0x000000c0


	//   ....[1]....
        /*0080*/ 	.word	0x000008e0


	//----- nvinfo : EIATTR_CBANK_PARAM_SIZE
	.align		4
.L_21:
        /*0084*/ 	.byte	0x03, 0x19
        /*0086*/ 	.short	0x0024


	//----- nvinfo : EIATTR_PARAM_CBANK
	.align		4
        /*0088*/ 	.byte	0x04, 0x0a
        /*008a*/ 	.short	(.L_23 - .L_22)
	.align		4
.L_22:
        /*008c*/ 	.word	index@(.nv.constant0._Z18simple_gemm_kernelPKfS0_Pfiii)
        /*0090*/ 	.short	0x0380
        /*0092*/ 	.short	0x0024


	//----- nvinfo : EIATTR_SW_WAR
	.align		4
.L_23:
        /*0094*/ 	.byte	0x04, 0x36
        /*0096*/ 	.short	(.L_25 - .L_24)
.L_24:
        /*0098*/ 	.word	0x00000008
.L_25:


//--------------------- .nv.callgraph             --------------------------
	.section	.nv.callgraph,"",@"SHT_CUDA_CALLGRAPH"
	.align	4
	.sectionentsize	8
	.align		4
        /*0000*/ 	.word	0x00000000
	.align		4
        /*0004*/ 	.word	0xffffffff
	.align		4
        /*0008*/ 	.word	0x00000000
	.align		4
        /*000c*/ 	.word	0xfffffffe
	.align		4
        /*0010*/ 	.word	0x00000000
	.align		4
        /*0014*/ 	.word	0xfffffffd
	.align		4
        /*0018*/ 	.word	0x00000000
	.align		4
        /*001c*/ 	.word	0xfffffffc


//--------------------- .text._Z18simple_gemm_kernelPKfS0_Pfiii --------------------------
	.section	.text._Z18simple_gemm_kernelPKfS0_Pfiii,"ax",@progbits
	.align	128
        .global         _Z18simple_gemm_kernelPKfS0_Pfiii
        .type           _Z18simple_gemm_kernelPKfS0_Pfiii,@function
        .size           _Z18simple_gemm_kernelPKfS0_Pfiii,(.L_x_5 - _Z18simple_gemm_kernelPKfS0_Pfiii)
        .other          _Z18simple_gemm_kernelPKfS0_Pfiii,@"STO_CUDA_ENTRY STV_DEFAULT"
_Z18simple_gemm_kernelPKfS0_Pfiii:
.text._Z18simple_gemm_kernelPKfS0_Pfiii:
[----:B------:R-:W-:Y:S01]  /*0000*/  LDC R1, c[0x0][0x37c] ;  /* 0x0000df00ff017b82 */ /* 0x000fe20000000800 */
[----:B------:R-:W0:Y:S07]  /*0010*/  S2R R5, SR_TID.X ;  /* 0x0000000000057919 */ /* 0x000e2e0000002100 */
[----:B------:R-:W1:Y:S01]  /*0020*/  LDC R19, c[0x0][0x364] ;  /* 0x0000d900ff137b82 */ /* 0x000e620000000800 */
[----:B------:R-:W1:Y:S07]  /*0030*/  S2R R4, SR_TID.Y ;  /* 0x0000000000047919 */ /* 0x000e6e0000002200 */
[----:B------:R-:W0:Y:S08]  /*0040*/  S2UR UR5, SR_CTAID.X ;  /* 0x00000000000579c3 */ /* 0x000e300000002500 */
[----:B------:R-:W0:Y:S08]  /*0050*/  LDC R0, c[0x0][0x360] ;  /* 0x0000d800ff007b82 */ /* 0x000e300000000800 */
[----:B------:R-:W1:Y:S08]  /*0060*/  S2UR UR4, SR_CTAID.Y ;  /* 0x00000000000479c3 */ /* 0x000e700000002600 */
[----:B------:R-:W2:Y:S01]  /*0070*/  LDC.64 R2, c[0x0][0x398] ;  /* 0x0000e600ff027b82 */ /* 0x000ea20000000a00 */
[----:B0-----:R-:W-:-:S02]  /*0080*/  IMAD R0, R0, UR5, R5 ;  /* 0x0000000500007c24 */ /* 0x001fc4000f8e0205 */
[----:B-1----:R-:W-:-:S03]  /*0090*/  IMAD R19, R19, UR4, R4 ;  /* 0x0000000413137c24 */ /* 0x002fc6000f8e0204 */
[----:B--2---:R-:W-:-:S04]  /*00a0*/  ISETP.GE.AND P0, PT, R0, R3, PT ;  /* 0x000000030000720c */ /* 0x004fc80003f06270 */
[----:B------:R-:W-:-:S13]  /*00b0*/  ISETP.GE.OR P0, PT, R19, R2, P0 ;  /* 0x000000021300720c */ /* 0x000fda0000706670 */
[----:B------:R-:W-:Y:S05]  /*00c0*/  @P0 EXIT ;  /* 0x000000000000094d */ /* 0x000fea0003800000 */
[----:B------:R-:W0:Y:S01]  /*00d0*/  LDC R2, c[0x0][0x3a0] ;  /* 0x0000e800ff027b82 */ /* 0x000e220000000800 */
[----:B------:R-:W1:Y:S01]  /*00e0*/  LDCU.64 UR4, c[0x0][0x358] ;  /* 0x00006b00ff0477ac */ /* 0x000e620008000a00 */
[----:B------:R-:W-:Y:S01]  /*00f0*/  HFMA2 R24, -RZ, RZ, 0, 0 ;  /* 0x00000000ff187431 */ /* 0x000fe200000001ff */
[----:B0-----:R-:W-:-:S13]  /*0100*/  ISETP.GE.AND P0, PT, R2, 0x1, PT ;  /* 0x000000010200780c */ /* 0x001fda0003f06270 */
[----:B-1----:R-:W-:Y:S05]  /*0110*/  @!P0 BRA `(.L_x_0) ;  /* 0x0000000400e08947 */ /* 0x002fea0003800000 */
[C---:B------:R-:W-:Y:S01]  /*0120*/  ISETP.GE.U32.AND P1, PT, R2.reuse, 0x8, PT ;  /* 0x000000080200780c */ /* 0x040fe20003f26070 */
[----:B------:R-:W-:Y:S01]  /*0130*/  IMAD R20, R19, R2, RZ ;  /* 0x0000000213147224 */ /* 0x000fe200078e02ff */
[----:B------:R-:W-:Y:S02]  /*0140*/  LOP3.LUT R27, R2, 0x7, RZ, 0xc0, !PT ;  /* 0x00000007021b7812 */ /* 0x000fe400078ec0ff */
[----:B------:R-:W-:Y:S02]  /*0150*/  MOV R24, RZ ;  /* 0x000000ff00187202 */ /* 0x000fe40000000f00 */
[----:B------:R-:W-:Y:S02]  /*0160*/  ISETP.NE.AND P0, PT, R27, RZ, PT ;  /* 0x000000ff1b00720c */ /* 0x000fe40003f05270 */
[----:B------:R-:W-:-:S05]  /*0170*/  MOV R21, RZ ;  /* 0x000000ff00157202 */ /* 0x000fca0000000f00 */
[----:B------:R-:W-:Y:S06]  /*0180*/  @!P1 BRA `(.L_x_1) ;  /* 0x0000000000c49947 */ /* 0x000fec0003800000 */
[----:B------:R-:W0:Y:S01]  /*0190*/  LDC.64 R4, c[0x0][0x380] ;  /* 0x0000e000ff047b82 */ /* 0x000e220000000a00 */
[----:B------:R-:W-:Y:S02]  /*01a0*/  LOP3.LUT R21, R2, 0x7ffffff8, RZ, 0xc0, !PT ;  /* 0x7ffffff802157812 */ /* 0x000fe400078ec0ff */
[----:B------:R-:W-:Y:S02]  /*01b0*/  MOV R24, RZ ;  /* 0x000000ff00187202 */ /* 0x000fe40000000f00 */
[----:B------:R-:W-:Y:S02]  /*01c0*/  MOV R18, R0 ;  /* 0x0000000000127202 */ /* 0x000fe40000000f00 */
[----:B------:R-:W-:Y:S01]  /*01d0*/  IADD3 R22, PT, PT, -R21, RZ, RZ ;  /* 0x000000ff15167210 */ /* 0x000fe20007ffe1ff */
[----:B0-----:R-:W-:-:S03]  /*01e0*/  IMAD.WIDE.U32 R4, R20, 0x4, R4 ;  /* 0x0000000414047825 */ /* 0x001fc600078e0004 */
[----:B------:R-:W-:-:S04]  /*01f0*/  IADD3 R6, P1, PT, R4, 0x10, RZ ;  /* 0x0000001004067810 */ /* 0x000fc80007f3e0ff */
[----:B------:R-:W-:-:S09]  /*0200*/  IADD3.X R7, PT, PT, RZ, R5, RZ, P1, !PT ;  /* 0x00000005ff077210 */ /* 0x000fd20000ffe4ff */
.L_x_2:
[----:B------:R-:W0:Y:S01]  /*0210*/  LDC.64 R16, c[0x0][0x388] ;  /* 0x0000e200ff107b82 */ /* 0x000e220000000a00 */
[----:B------:R-:W-:Y:S02]  /*0220*/  MOV R4, R6 ;  /* 0x0000000600047202 */ /* 0x000fe40000000f00 */
[----:B------:R-:W-:-:S05]  /*0230*/  MOV R5, R7 ;  /* 0x0000000700057202 */ /* 0x000fca0000000f00 */
[----:B------:R-:W2:Y:S04]  /*0240*/  LDG.E R25, desc[UR4][R4.64+-0x10] ;  /* 0xfffff00404197981 */ /* 0x000ea8000c1e1900 */
[----:B------:R-:W3:Y:S04]  /*0250*/  LDG.E R23, desc[UR4][R4.64+-0xc] ;  /* 0xfffff40404177981 */ /* 0x000ee8000c1e1900 */
[----:B------:R-:W4:Y:S04]  /*0260*/  LDG.E R29, desc[UR4][R4.64+-0x8] ;  /* 0xfffff804041d7981 */ /* 0x000f28000c1e1900 */
[----:B------:R-:W5:Y:S01]  /*0270*/  LDG.E R28, desc[UR4][R4.64+-0x4] ;  /* 0xfffffc04041c7981 */ /* 0x000f62000c1e1900 */
[----:B0-----:R-:W-:-:S05]  /*0280*/  IMAD.WIDE R16, R18, 0x4, R16 ;  /* 0x0000000412107825 */ /* 0x001fca00078e0210 */
[----:B------:R0:W2:Y:S01]  /*0290*/  LDG.E R26, desc[UR4][R16.64] ;  /* 0x00000004101a7981 */ /* 0x0000a2000c1e1900 */
[----:B------:R-:W-:-:S04]  /*02a0*/  IMAD.WIDE R14, R3, 0x4, R16 ;  /* 0x00000004030e7825 */ /* 0x000fc800078e0210 */
[C---:B------:R-:W-:Y:S02]  /*02b0*/  IMAD.WIDE R6, R3.reuse, 0x4, R14 ;  /* 0x0000000403067825 */ /* 0x040fe400078e020e */
[----:B------:R-:W3:Y:S02]  /*02c0*/  LDG.E R14, desc[UR4][R14.64] ;  /* 0x000000040e0e7981 */ /* 0x000ee4000c1e1900 */
[C---:B------:R-:W-:Y:S02]  /*02d0*/  IMAD.WIDE R10, R3.reuse, 0x4, R6 ;  /* 0x00000004030a7825 */ /* 0x040fe400078e0206 */
[----:B------:R-:W4:Y:S02]  /*02e0*/  LDG.E R6, desc[UR4][R6.64] ;  /* 0x0000000406067981 */ /* 0x000f24000c1e1900 */
[C---:B------:R-:W-:Y:S02]  /*02f0*/  IMAD.WIDE R8, R3.reuse, 0x4, R10 ;  /* 0x0000000403087825 */ /* 0x040fe400078e020a */
[----:B------:R-:W5:Y:S02]  /*0300*/  LDG.E R10, desc[UR4][R10.64] ;  /* 0x000000040a0a7981 */ /* 0x000f64000c1e1900 */
[----:B------:R-:W-:-:S02]  /*0310*/  IMAD.WIDE R12, R3, 0x4, R8 ;  /* 0x00000004030c7825 */ /* 0x000fc400078e0208 */
[----:B------:R-:W5:Y:S04]  /*0320*/  LDG.E R7, desc[UR4][R4.64] ;  /* 0x0000000404077981 */ /* 0x000f68000c1e1900 */
[----:B------:R-:W5:Y:S01]  /*0330*/  LDG.E R8, desc[UR4][R8.64] ;  /* 0x0000000408087981 */ /* 0x000f62000c1e1900 */
[----:B0-----:R-:W-:-:S03]  /*0340*/  IMAD.WIDE R16, R3, 0x4, R12 ;  /* 0x0000000403107825 */ /* 0x001fc600078e020c */
[----:B------:R-:W5:Y:S04]  /*0350*/  LDG.E R12, desc[UR4][R12.64] ;  /* 0x000000040c0c7981 */ /* 0x000f68000c1e1900 */
[----:B------:R-:W5:Y:S04]  /*0360*/  LDG.E R15, desc[UR4][R16.64] ;  /* 0x00000004100f7981 */ /* 0x000f68000c1e1900 */
[----:B------:R-:W5:Y:S04]  /*0370*/  LDG.E R9, desc[UR4][R4.64+0x4] ;  /* 0x0000040404097981 */ /* 0x000f68000c1e1900 */
[----:B------:R-:W5:Y:S01]  /*0380*/  LDG.E R11, desc[UR4][R4.64+0xc] ;  /* 0x00000c04040b7981 */ /* 0x000f62000c1e1900 */
[----:B--2---:R-:W-:Y:S01]  /*0390*/  FFMA R26, R25, R26, R24 ;  /* 0x0000001a191a7223 */ /* 0x004fe20000000018 */
[----:B------:R-:W-:-:S02]  /*03a0*/  IMAD.WIDE R24, R3, 0x4, R16 ;  /* 0x0000000403187825 */ /* 0x000fc400078e0210 */
[----:B------:R-:W2:Y:S04]  /*03b0*/  LDG.E R16, desc[UR4][R4.64+0x8] ;  /* 0x0000080404107981 */ /* 0x000ea8000c1e1900 */
[----:B------:R-:W2:Y:S01]  /*03c0*/  LDG.E R24, desc[UR4][R24.64] ;  /* 0x0000000418187981 */ /* 0x000ea2000c1e1900 */
[----:B---3--:R-:W-:Y:S01]  /*03d0*/  FFMA R14, R23, R14, R26 ;  /* 0x0000000e170e7223 */ /* 0x008fe2000000001a */
[----:B------:R-:W-:-:S03]  /*03e0*/  IADD3 R22, PT, PT, R22, 0x8, RZ ;  /* 0x0000000816167810 */ /* 0x000fc60007ffe0ff */
[----:B----4-:R-:W-:Y:S01]  /*03f0*/  FFMA R29, R29, R6, R14 ;  /* 0x000000061d1d7223 */ /* 0x010fe2000000000e */
[----:B------:R-:W-:-:S03]  /*0400*/  ISETP.NE.AND P1, PT, R22, RZ, PT ;  /* 0x000000ff1600720c */ /* 0x000fc60003f25270 */
[----:B-----5:R-:W-:Y:S01]  /*0410*/  FFMA R10, R28, R10, R29 ;  /* 0x0000000a1c0a7223 */ /* 0x020fe2000000001d */
[----:B------:R-:W-:-:S03]  /*0420*/  IADD3 R6, P2, PT, R4, 0x20, RZ ;  /* 0x0000002004067810 */ /* 0x000fc60007f5e0ff */
[----:B------:R-:W-:Y:S01]  /*0430*/  FFMA R8, R7, R8, R10 ;  /* 0x0000000807087223 */ /* 0x000fe2000000000a */
[----:B------:R-:W-:Y:S02]  /*0440*/  IADD3.X R7, PT, PT, RZ, R5, RZ, P2, !PT ;  /* 0x00000005ff077210 */ /* 0x000fe400017fe4ff */
[----:B------:R-:W-:Y:S01]  /*0450*/  LEA R18, R3, R18, 0x3 ;  /* 0x0000001203127211 */ /* 0x000fe200078e18ff */
[----:B------:R-:W-:-:S04]  /*0460*/  FFMA R9, R9, R12, R8 ;  /* 0x0000000c09097223 */ /* 0x000fc80000000008 */
[----:B--2---:R-:W-:-:S04]  /*0470*/  FFMA R16, R16, R15, R9 ;  /* 0x0000000f10107223 */ /* 0x004fc80000000009 */
[----:B------:R-:W-:Y:S01]  /*0480*/  FFMA R24, R11, R24, R16 ;  /* 0x000000180b187223 */ /* 0x000fe20000000010 */
[----:B------:R-:W-:Y:S06]  /*0490*/  @P1 BRA `(.L_x_2) ;  /* 0xfffffffc005c1947 */ /* 0x000fec000383ffff */
.L_x_1:
[----:B------:R-:W-:Y:S05]  /*04a0*/  @!P0 BRA `(.L_x_0) ;  /* 0x0000000000fc8947 */ /* 0x000fea0003800000 */
[----:B------:R-:W-:Y:S02]  /*04b0*/  ISETP.GE.U32.AND P1, PT, R27, 0x4, PT ;  /* 0x000000041b00780c */ /* 0x000fe40003f26070 */
[----:B------:R-:W-:-:S04]  /*04c0*/  LOP3.LUT R16, R2, 0x3, RZ, 0xc0, !PT ;  /* 0x0000000302107812 */ /* 0x000fc800078ec0ff */
[----:B------:R-:W-:-:S07]  /*04d0*/  ISETP.NE.AND P0, PT, R16, RZ, PT ;  /* 0x000000ff1000720c */ /* 0x000fce0003f05270 */
[----:B------:R-:W-:Y:S06]  /*04e0*/  @!P1 BRA `(.L_x_3) ;  /* 0x00000000006c9947 */ /* 0x000fec0003800000 */
[----:B------:R-:W0:Y:S01]  /*04f0*/  LDC.64 R6, c[0x0][0x388] ;  /* 0x0000e200ff067b82 */ /* 0x000e220000000a00 */
[----:B------:R-:W1:Y:S01]  /*0500*/  LDCU.64 UR6, c[0x0][0x380] ;  /* 0x00007000ff0677ac */ /* 0x000e620008000a00 */
[----:B------:R-:W-:Y:S01]  /*0510*/  IMAD R9, R21, R3, R0 ;  /* 0x0000000315097224 */ /* 0x000fe200078e0200 */
[CC--:B------:R-:W-:Y:S02]  /*0520*/  IADD3 R5, PT, PT, R20.reuse, R21.reuse, RZ ;  /* 0x0000001514057210 */ /* 0x0c0fe40007ffe0ff */
[----:B------:R-:W-:-:S03]  /*0530*/  IADD3 R10, P1, PT, R20, R21, RZ ;  /* 0x00000015140a7210 */ /* 0x000fc60007f3e0ff */
[----:B------:R-:W2:Y:S01]  /*0540*/  LDC.64 R14, c[0x0][0x380] ;  /* 0x0000e000ff0e7b82 */ /* 0x000ea20000000a00 */
[----:B0-----:R-:W-:-:S04]  /*0550*/  IMAD.WIDE R6, R9, 0x4, R6 ;  /* 0x0000000409067825 */ /* 0x001fc800078e0206 */
[----:B------:R-:W-:Y:S02]  /*0560*/  IMAD.WIDE R8, R3, 0x4, R6 ;  /* 0x0000000403087825 */ /* 0x000fe400078e0206 */
[----:B------:R-:W3:Y:S02]  /*0570*/  LDG.E R6, desc[UR4][R6.64] ;  /* 0x0000000406067981 */ /* 0x000ee4000c1e1900 */
[----:B--2---:R-:W-:Y:S01]  /*0580*/  IMAD.WIDE.U32 R14, R5, 0x4, R14 ;  /* 0x00000004050e7825 */ /* 0x004fe200078e000e */
[----:B------:R-:W-:Y:S02]  /*0590*/  IADD3.X R5, PT, PT, RZ, RZ, RZ, P1, !PT ;  /* 0x000000ffff057210 */ /* 0x000fe40000ffe4ff */
[----:B-1----:R-:W-:-:S03]  /*05a0*/  LEA R4, P1, R10, UR6, 0x2 ;  /* 0x000000060a047c11 */ /* 0x002fc6000f8210ff */
[----:B------:R-:W3:Y:S01]  /*05b0*/  LDG.E R15, desc[UR4][R14.64] ;  /* 0x000000040e0f7981 */ /* 0x000ee2000c1e1900 */
[----:B------:R-:W-:Y:S01]  /*05c0*/  LEA.HI.X R5, R10, UR7, R5, 0x2, P1 ;  /* 0x000000070a057c11 */ /* 0x000fe200088f1405 */
[C---:B------:R-:W-:Y:S02]  /*05d0*/  IMAD.WIDE R10, R3.reuse, 0x4, R8 ;  /* 0x00000004030a7825 */ /* 0x040fe400078e0208 */
[----:B------:R-:W2:Y:S04]  /*05e0*/  LDG.E R8, desc[UR4][R8.64] ;  /* 0x0000000408087981 */ /* 0x000ea8000c1e1900 */
[----:B------:R-:W2:Y:S01]  /*05f0*/  LDG.E R17, desc[UR4][R4.64+0x4] ;  /* 0x0000040404117981 */ /* 0x000ea2000c1e1900 */
[----:B------:R-:W-:-:S03]  /*0600*/  IMAD.WIDE R12, R3, 0x4, R10 ;  /* 0x00000004030c7825 */ /* 0x000fc600078e020a */
[----:B------:R-:W4:Y:S04]  /*0610*/  LDG.E R22, desc[UR4][R10.64] ;  /* 0x000000040a167981 */ /* 0x000f28000c1e1900 */
[----:B------:R-:W4:Y:S04]  /*0620*/  LDG.E R18, desc[UR4][R4.64+0x8] ;  /* 0x0000080404127981 */ /* 0x000f28000c1e1900 */
[----:B------:R-:W5:Y:S04]  /*0630*/  LDG.E R26, desc[UR4][R4.64+0xc] ;  /* 0x00000c04041a7981 */ /* 0x000f68000c1e1900 */
[----:B------:R-:W5:Y:S01]  /*0640*/  LDG.E R12, desc[UR4][R12.64] ;  /* 0x000000040c0c7981 */ /* 0x000f62000c1e1900 */
[----:B------:R-:W-:Y:S01]  /*0650*/  IADD3 R21, PT, PT, R21, 0x4, RZ ;  /* 0x0000000415157810 */ /* 0x000fe20007ffe0ff */
[----:B---3--:R-:W-:-:S04]  /*0660*/  FFMA R24, R15, R6, R24 ;  /* 0x000000060f187223 */ /* 0x008fc80000000018 */
[----:B--2---:R-:W-:-:S04]  /*0670*/  FFMA R17, R17, R8, R24 ;  /* 0x0000000811117223 */ /* 0x004fc80000000018 */
[----:B----4-:R-:W-:-:S04]  /*0680*/  FFMA R17, R18, R22, R17 ;  /* 0x0000001612117223 */ /* 0x010fc80000000011 */
[----:B-----5:R-:W-:-:S07]  /*0690*/  FFMA R24, R26, R12, R17 ;  /* 0x0000000c1a187223 */ /* 0x020fce0000000011 */
.L_x_3:
[----:B------:R-:W-:Y:S05]  /*06a0*/  @!P0 BRA `(.L_x_0) ;  /* 0x00000000007c8947 */ /* 0x000fea0003800000 */
[----:B------:R-:W-:Y:S01]  /*06b0*/  ISETP.NE.AND P1, PT, R16, 0x1, PT ;  /* 0x000000011000780c */ /* 0x000fe20003f25270 */
[----:B------:R-:W0:Y:S01]  /*06c0*/  LDC.64 R12, c[0x0][0x380] ;  /* 0x0000e000ff0c7b82 */ /* 0x000e220000000a00 */
[----:B------:R-:W-:-:S04]  /*06d0*/  LOP3.LUT R2, R2, 0x1, RZ, 0xc0, !PT ;  /* 0x0000000102027812 */ /* 0x000fc800078ec0ff */
[----:B------:R-:W-:-:S03]  /*06e0*/  ISETP.NE.U32.AND P0, PT, R2, 0x1, PT ;  /* 0x000000010200780c */ /* 0x000fc60003f05070 */
[----:B------:R-:W1:Y:S04]  /*06f0*/  LDC.64 R10, c[0x0][0x388] ;  /* 0x0000e200ff0a7b82 */ /* 0x000e680000000a00 */
[CC--:B------:R-:W-:Y:S02]  /*0700*/  @P1 IADD3 R15, PT, PT, R20.reuse, R21.reuse, RZ ;  /* 0x00000015140f1210 */ /* 0x0c0fe40007ffe0ff */
[----:B------:R-:W-:Y:S02]  /*0710*/  @P1 IADD3 R2, P2, PT, R20, R21, RZ ;  /* 0x0000001514021210 */ /* 0x000fe40007f5e0ff */
[----:B------:R-:W2:Y:S02]  /*0720*/  @P1 LDC.64 R4, c[0x0][0x380] ;  /* 0x0000e000ff041b82 */ /* 0x000ea40000000a00 */
[----:B------:R-:W-:-:S06]  /*0730*/  @P1 IADD3.X R14, PT, PT, RZ, RZ, RZ, P2, !PT ;  /* 0x000000ffff0e1210 */ /* 0x000fcc00017fe4ff */
[----:B------:R-:W3:Y:S01]  /*0740*/  LDC.64 R6, c[0x0][0x380] ;  /* 0x0000e000ff067b82 */ /* 0x000ee20000000a00 */
[----:B0-----:R-:W-:-:S04]  /*0750*/  @P1 IMAD.WIDE.U32 R12, R15, 0x4, R12 ;  /* 0x000000040f0c1825 */ /* 0x001fc800078e000c */
[C---:B------:R-:W-:Y:S01]  /*0760*/  @P1 IMAD R15, R21.reuse, R3, R0 ;  /* 0x00000003150f1224 */ /* 0x040fe200078e0200 */
[----:B------:R-:W-:Y:S01]  /*0770*/  @P1 IADD3 R21, PT, PT, R21, 0x2, RZ ;  /* 0x0000000215151810 */ /* 0x000fe20007ffe0ff */
[----:B------:R-:W4:Y:S01]  /*0780*/  @P1 LDG.E R13, desc[UR4][R12.64] ;  /* 0x000000040c0d1981 */ /* 0x000f22000c1e1900 */
[----:B------:R-:W0:Y:S01]  /*0790*/  LDC.64 R8, c[0x0][0x388] ;  /* 0x0000e200ff087b82 */ /* 0x000e220000000a00 */
[----:B-1----:R-:W-:Y:S01]  /*07a0*/  @P1 IMAD.WIDE R10, R15, 0x4, R10 ;  /* 0x000000040f0a1825 */ /* 0x002fe200078e020a */
[----:B------:R-:W-:Y:S02]  /*07b0*/  @!P0 IADD3 R17, PT, PT, R20, R21, RZ ;  /* 0x0000001514118210 */ /* 0x000fe40007ffe0ff */
[----:B--2---:R-:W-:Y:S01]  /*07c0*/  @P1 LEA R4, P2, R2, R4, 0x2 ;  /* 0x0000000402041211 */ /* 0x004fe200078410ff */
[----:B------:R-:W-:-:S03]  /*07d0*/  @!P0 IMAD R21, R21, R3, R0 ;  /* 0x0000000315158224 */ /* 0x000fc600078e0200 */
[----:B------:R-:W-:Y:S01]  /*07e0*/  @P1 LEA.HI.X R5, R2, R5, R14, 0x2, P2 ;  /* 0x0000000502051211 */ /* 0x000fe200010f140e */
[----:B------:R-:W-:Y:S01]  /*07f0*/  @P1 IMAD.WIDE R14, R3, 0x4, R10 ;  /* 0x00000004030e1825 */ /* 0x000fe200078e020a */
[----:B------:R-:W4:Y:S03]  /*0800*/  @P1 LDG.E R2, desc[UR4][R10.64] ;  /* 0x000000040a021981 */ /* 0x000f26000c1e1900 */
[----:B---3--:R-:W-:Y:S01]  /*0810*/  @!P0 IMAD.WIDE.U32 R6, R17, 0x4, R6 ;  /* 0x0000000411068825 */ /* 0x008fe200078e0006 */
[----:B------:R-:W2:Y:S04]  /*0820*/  @P1 LDG.E R5, desc[UR4][R4.64+0x4] ;  /* 0x0000040404051981 */ /* 0x000ea8000c1e1900 */
[----:B------:R-:W2:Y:S01]  /*0830*/  @P1 LDG.E R14, desc[UR4][R14.64] ;  /* 0x000000040e0e1981 */ /* 0x000ea2000c1e1900 */
[----:B0-----:R-:W-:-:S03]  /*0840*/  @!P0 IMAD.WIDE R8, R21, 0x4, R8 ;  /* 0x0000000415088825 */ /* 0x001fc600078e0208 */
[----:B------:R-:W3:Y:S04]  /*0850*/  @!P0 LDG.E R7, desc[UR4][R6.64] ;  /* 0x0000000406078981 */ /* 0x000ee8000c1e1900 */
[----:B------:R-:W3:Y:S01]  /*0860*/  @!P0 LDG.E R8, desc[UR4][R8.64] ;  /* 0x0000000408088981 */ /* 0x000ee2000c1e1900 */
[----:B----4-:R-:W-:-:S04]  /*0870*/  @P1 FFMA R2, R13, R2, R24 ;  /* 0x000000020d021223 */ /* 0x010fc80000000018 */
[----:B--2---:R-:W-:-:S04]  /*0880*/  @P1 FFMA R24, R5, R14, R2 ;  /* 0x0000000e05181223 */ /* 0x004fc80000000002 */
[----:B---3--:R-:W-:-:S07]  /*0890*/  @!P0 FFMA R24, R7, R8, R24 ;  /* 0x0000000807188223 */ /* 0x008fce0000000018 */
.L_x_0:
[----:B------:R-:W0:Y:S01]  /*08a0*/  LDC.64 R4, c[0x0][0x390] ;  /* 0x0000e400ff047b82 */ /* 0x000e220000000a00 */
[----:B------:R-:W-:-:S04]  /*08b0*/  IMAD R3, R19, R3, R0 ;  /* 0x0000000313037224 */ /* 0x000fc800078e0200 */
[----:B0-----:R-:W-:-:S05]  /*08c0*/  IMAD.WIDE R2, R3, 0x4, R4 ;  /* 0x0000000403027825 */ /* 0x001fca00078e0204 */
[----:B------:R-:W-:Y:S01]  /*08d0*/  STG.E desc[UR4][R2.64], R24 ;  /* 0x0000001802007986 */ /* 0x000fe2000c101904 */
[----:B------:R-:W-:Y:S05]  /*08e0*/  EXIT ;  /* 0x000000000000794d */ /* 0x000fea0003800000 */
.L_x_4:
[----:B------:R-:W-:-:S00]  /*08f0*/  BRA `(.L_x_4) ;  /* 0xfffffffc00fc7947 */ /* 0x000fc0000383ffff */
[----:B------:R-:W-:-:S00]  /*0900*/  NOP ;  /* 0x0000000000007918 */ /* 0x000fc00000000000 */
[----:B------:R-:W-:-:S00]  /*0910*/  NOP ;  /* 0x0000000000007918 */ /* 0x000fc00000000000 */
[----:B------:R-:W-:-:S00]  /*0920*/  NOP ;  /* 0x0000000000007918 */ /* 0x000fc00000000000 */
[----:B------:R-:W-:-:S00]  /*0930*/  NOP ;  /* 0x0000000000007918 */ /* 0x000fc00000000000 */
[----:B------:R-:W-:-:S00]  /*0940*/  NOP ;  /* 0x0000000000007918 */ /* 0x000fc00000000000 */
[----:B------:R-:W-:-:S00]  /*0950*/  NOP ;  /* 0x0000000000007918 */ /* 0x000fc00000000000 */
[----:B------:R-:W-:-:S00]  /*0960*/  NOP ;  /* 0x0000000000007918 */ /* 0x000fc00000000000 */
[----:B------:R-:W-:-:S00]  /*0970*/  NOP ;  /* 0x0000000000007918 */ /* 0x000fc00000000000 */
.L_x_5:


//--------------------- .nv.shared.reserved.0     --------------------------
	.section	.nv.shared.reserved.0,"aw",@nobits
	.weak		__nv_reservedSMEM_offset_0_alias
	.size		__nv_reservedSMEM_offset_0_alias, 0, 64
	.other		__nv_reservedSMEM_offset_0_alias,@"STO_CUDA_RESERVED_SHARED STV_DEFAULT"
__nv_reservedSMEM_offset_0_alias:
	.zero		0
	.zero		64


//--------------------- .nv.constant0._Z18simple_gemm_kernelPKfS0_Pfiii --------------------------
	.section	.nv.constant0._Z18simple_gemm_kernelPKfS0_Pfiii,"a",@progbits
	.sectionflags	@""
	.align	4
.nv.constant0._Z18simple_gemm_kernelPKfS0_Pfiii:
	.zero		932


//--------------------- SYMBOLS --------------------------

	.type		.nv.reservedSmem.offset0,@object
	.size		.nv.reservedSmem.offset0,0x4
